//
// Generated by NVIDIA NVVM Compiler
//
// Compiler Build ID: CL-36424714
// Cuda compilation tools, release 13.0, V13.0.88
// Based on NVVM 20.0.0
//

.version 9.0
.target sm_100
.address_size 64

	// .globl	_Z16mandelbrotKernelP6uchar4jjfff

.visible .entry _Z16mandelbrotKernelP6uchar4jjfff(
	.param .u64 .ptr .align 1 _Z16mandelbrotKernelP6uchar4jjfff_param_0,
	.param .u32 _Z16mandelbrotKernelP6uchar4jjfff_param_1,
	.param .u32 _Z16mandelbrotKernelP6uchar4jjfff_param_2,
	.param .f32 _Z16mandelbrotKernelP6uchar4jjfff_param_3,
	.param .f32 _Z16mandelbrotKernelP6uchar4jjfff_param_4,
	.param .f32 _Z16mandelbrotKernelP6uchar4jjfff_param_5
)
{
	.reg .pred 	%p<12>;
	.reg .b16 	%rs<11>;
	.reg .b32 	%r<37>;
	.reg .b32 	%f<77>;
	.reg .b64 	%rd<5>;

	ld.param.u64 	%rd1, [_Z16mandelbrotKernelP6uchar4jjfff_param_0];
	ld.param.u32 	%r7, [_Z16mandelbrotKernelP6uchar4jjfff_param_1];
	ld.param.u32 	%r9, [_Z16mandelbrotKernelP6uchar4jjfff_param_2];
	ld.param.f32 	%f13, [_Z16mandelbrotKernelP6uchar4jjfff_param_3];
	ld.param.f32 	%f14, [_Z16mandelbrotKernelP6uchar4jjfff_param_4];
	ld.param.f32 	%f15, [_Z16mandelbrotKernelP6uchar4jjfff_param_5];
	mov.u32 	%r10, %ctaid.x;
	mov.u32 	%r11, %ntid.x;
	mov.u32 	%r12, %tid.x;
	mad.lo.s32 	%r1, %r10, %r11, %r12;
	mov.u32 	%r13, %ctaid.y;
	mov.u32 	%r14, %ntid.y;
	mov.u32 	%r15, %tid.y;
	mad.lo.s32 	%r16, %r13, %r14, %r15;
	setp.ge.u32 	%p1, %r1, %r7;
	setp.ge.u32 	%p2, %r16, %r9;
	or.pred  	%p3, %p1, %p2;
	@%p3 bra 	$L__BB0_7;
	mov.f32 	%f16, 0f40000000;
	div.rn.f32 	%f17, %f16, %f13;
	cvt.rn.f32.s32 	%f18, %r1;
	cvt.rn.f32.u32 	%f19, %r7;
	mul.f32 	%f20, %f19, 0f3F000000;
	sub.f32 	%f21, %f18, %f20;
	cvt.rn.f32.u32 	%f22, %r9;
	mul.f32 	%f23, %f22, 0f3F000000;
	div.rn.f32 	%f24, %f21, %f23;
	fma.rn.f32 	%f1, %f17, %f24, %f14;
	cvt.rn.f32.u32 	%f25, %r16;
	sub.f32 	%f26, %f25, %f23;
	div.rn.f32 	%f27, %f26, %f23;
	fma.rn.f32 	%f2, %f17, %f27, %f15;
	max.f32 	%f28, %f13, 0f3F800000;
	mov.b32 	%r18, %f28;
	add.s32 	%r19, %r18, -1060439283;
	and.b32  	%r20, %r19, -8388608;
	sub.s32 	%r21, %r18, %r20;
	mov.b32 	%f29, %r21;
	cvt.rn.f32.s32 	%f30, %r20;
	fma.rn.f32 	%f31, %f30, 0f34000000, 0f00000000;
	add.f32 	%f32, %f29, 0fBF800000;
	fma.rn.f32 	%f33, %f32, 0f3DC6B27F, 0fBE2C7F30;
	fma.rn.f32 	%f34, %f33, %f32, 0f3E2FCF2A;
	fma.rn.f32 	%f35, %f34, %f32, 0fBE374E43;
	fma.rn.f32 	%f36, %f35, %f32, 0f3E520BF4;
	fma.rn.f32 	%f37, %f36, %f32, 0fBE763C8B;
	fma.rn.f32 	%f38, %f37, %f32, 0f3E93BF99;
	fma.rn.f32 	%f39, %f38, %f32, 0fBEB8AA49;
	fma.rn.f32 	%f40, %f39, %f32, 0f3EF6384A;
	fma.rn.f32 	%f41, %f40, %f32, 0fBF38AA3B;
	mul.f32 	%f42, %f32, %f41;
	mul.f32 	%f43, %f32, %f42;
	fma.rn.f32 	%f44, %f32, 0f3FB8AA3B, %f43;
	add.f32 	%f45, %f31, %f44;
	setp.gt.u32 	%p4, %r18, 2139095039;
	fma.rn.f32 	%f46, %f28, 0f7F800000, 0f7F800000;
	selp.f32 	%f47, %f46, %f45, %p4;
	mul.f32 	%f48, %f47, 0f42000000;
	cvt.rzi.s32.f32 	%r22, %f48;
	add.s32 	%r3, %r22, 256;
	mul.f32 	%f74, %f1, %f1;
	mul.f32 	%f73, %f2, %f2;
	add.f32 	%f49, %f74, %f73;
	setp.geu.f32 	%p5, %f49, 0f40800000;
	setp.lt.s32 	%p6, %r22, -255;
	mov.b32 	%r36, 0;
	or.pred  	%p7, %p5, %p6;
	@%p7 bra 	$L__BB0_4;
	mov.b32 	%r36, 0;
	mov.f32 	%f75, %f2;
	mov.f32 	%f76, %f1;
$L__BB0_3:
	sub.f32 	%f50, %f74, %f73;
	add.f32 	%f9, %f1, %f50;
	add.f32 	%f51, %f76, %f76;
	fma.rn.f32 	%f75, %f51, %f75, %f2;
	add.s32 	%r36, %r36, 1;
	mul.f32 	%f74, %f9, %f9;
	mul.f32 	%f73, %f75, %f75;
	add.f32 	%f52, %f74, %f73;
	setp.lt.f32 	%p8, %f52, 0f40800000;
	setp.lt.s32 	%p9, %r36, %r3;
	and.pred  	%p10, %p8, %p9;
	mov.f32 	%f76, %f9;
	@%p10 bra 	$L__BB0_3;
$L__BB0_4:
	setp.eq.s32 	%p11, %r36, %r3;
	mov.b16 	%rs8, 0;
	mov.u16 	%rs9, %rs8;
	mov.u16 	%rs10, %rs8;
	@%p11 bra 	$L__BB0_6;
	cvt.rn.f32.u32 	%f53, %r36;
	cvt.rn.f32.s32 	%f54, %r3;
	div.rn.f32 	%f55, %f53, %f54;
	mov.f32 	%f56, 0f3F800000;
	sub.f32 	%f57, %f56, %f55;
	mul.f32 	%f58, %f57, 0f41100000;
	mul.f32 	%f59, %f55, %f58;
	mul.f32 	%f60, %f55, %f59;
	mul.f32 	%f61, %f55, %f60;
	mul.f32 	%f62, %f61, 0f437F0000;
	cvt.rzi.u32.f32 	%r25, %f62;
	cvt.u16.u32 	%rs8, %r25;
	mul.f32 	%f63, %f57, 0f41700000;
	mul.f32 	%f64, %f57, %f63;
	mul.f32 	%f65, %f55, %f64;
	mul.f32 	%f66, %f55, %f65;
	mul.f32 	%f67, %f66, 0f437F0000;
	cvt.rzi.u32.f32 	%r26, %f67;
	cvt.u16.u32 	%rs9, %r26;
	mul.f32 	%f68, %f57, 0f41080000;
	mul.f32 	%f69, %f57, %f68;
	mul.f32 	%f70, %f57, %f69;
	mul.f32 	%f71, %f55, %f70;
	mul.f32 	%f72, %f71, 0f437F0000;
	cvt.rzi.u32.f32 	%r27, %f72;
	cvt.u16.u32 	%rs10, %r27;
$L__BB0_6:
	mad.lo.s32 	%r28, %r7, %r16, %r1;
	cvta.to.global.u64 	%rd2, %rd1;
	mul.wide.s32 	%rd3, %r28, 4;
	add.s64 	%rd4, %rd2, %rd3;
	cvt.u32.u16 	%r29, %rs9;
	cvt.u32.u16 	%r30, %rs8;
	prmt.b32 	%r31, %r30, %r29, 0x3340U;
	cvt.u32.u16 	%r32, %rs10;
	prmt.b32 	%r33, %r32, 65535, 0x3340U;
	prmt.b32 	%r34, %r31, %r33, 0x5410U;
	st.global.u32 	[%rd4], %r34;
$L__BB0_7:
	ret;

}


// ===== COMPILED SASS (sm_100) =====

	.target	sm_100

	.elftype	@"ET_EXEC"


//--------------------- .note.nv.tkinfo           --------------------------
	.section	.note.nv.tkinfo,"",@"SHT_NOTE"
	.sectionflags	@"SHF_NOTE_NV_TKINFO"
	.tkinfo
        /*0018*/ 	.word	0x00000002
        /*0030*/ 	.string	""
        /*0030*/ 	.string	"ptxas"
        /*0030*/ 	.string	"Cuda compilation tools, release 13.0, V13.0.88"
        /*0030*/ 	.string	"Build cuda_13.0.r13.0/compiler.36424714_0"
        /*0030*/ 	.string	"-arch sm_100 -m 64 "



//--------------------- .note.nv.cuinfo           --------------------------
	.section	.note.nv.cuinfo,"",@"SHT_NOTE"
	.sectionflags	@"SHF_NOTE_NV_CUINFO"
        /*0018*/ 	.short	0x0002
        /*001a*/ 	.short	0x0064
        /*001c*/ 	.short	0x0082
	.zero		2


//--------------------- .nv.info                  --------------------------
	.section	.nv.info,"",@"SHT_CUDA_INFO"
	.align	4


	//----- nvinfo : EIATTR_REGCOUNT
	.align		4
        /*0000*/ 	.byte	0x04, 0x2f
        /*0002*/ 	.short	(.L_1 - .L_0)
	.align		4
.L_0:
        /*0004*/ 	.word	index@(_Z16mandelbrotKernelP6uchar4jjfff)
        /*0008*/ 	.word	0x00000013


	//----- nvinfo : EIATTR_FRAME_SIZE
	.align		4
.L_1:
        /*000c*/ 	.byte	0x04, 0x11
        /*000e*/ 	.short	(.L_3 - .L_2)
	.align		4
.L_2:
        /*0010*/ 	.word	index@($__internal_0_$__cuda_sm3x_div_rn_noftz_f32_slowpath)
        /*0014*/ 	.word	0x00000000


	//----- nvinfo : EIATTR_FRAME_SIZE
	.align		4
.L_3:
        /*0018*/ 	.byte	0x04, 0x11
        /*001a*/ 	.short	(.L_5 - .L_4)
	.align		4
.L_4:
        /*001c*/ 	.word	index@(_Z16mandelbrotKernelP6uchar4jjfff)
        /*0020*/ 	.word	0x00000000


	//----- nvinfo : EIATTR_MIN_STACK_SIZE
	.align		4
.L_5:
        /*0024*/ 	.byte	0x04, 0x12
        /*0026*/ 	.short	(.L_7 - .L_6)
	.align		4
.L_6:
        /*0028*/ 	.word	index@(_Z16mandelbrotKernelP6uchar4jjfff)
        /*002c*/ 	.word	0x00000000
.L_7:


//--------------------- .nv.compat                --------------------------
	.section	.nv.compat,"",@"SHT_CUDA_COMPAT_INFO"
	.align	4
        /*0000*/ 	.byte	0x02, 0x09, 0x00, 0x00, 0x02, 0x02, 0x01, 0x00, 0x02, 0x05, 0x05, 0x00, 0x03, 0x07, 0x01, 0x01
        /*0010*/ 	.byte	0x02, 0x03, 0x00, 0x00, 0x02, 0x06, 0x01, 0x00, 0x04, 0x0b, 0x08, 0x00, 0x01, 0x00, 0x00, 0x00
        /*0020*/ 	.byte	0x00, 0x00, 0x00, 0x00


//--------------------- .nv.info._Z16mandelbrotKernelP6uchar4jjfff --------------------------
	.section	.nv.info._Z16mandelbrotKernelP6uchar4jjfff,"",@"SHT_CUDA_INFO"
	.sectionflags	@""
	.align	4


	//----- nvinfo : EIATTR_CUDA_API_VERSION
	.align		4
        /*0000*/ 	.byte	0x04, 0x37
        /*0002*/ 	.short	(.L_9 - .L_8)
.L_8:
        /*0004*/ 	.word	0x00000082


	//----- nvinfo : EIATTR_KPARAM_INFO
	.align		4
.L_9:
        /*0008*/ 	.byte	0x04, 0x17
        /*000a*/ 	.short	(.L_11 - .L_10)
.L_10:
        /*000c*/ 	.word	0x00000000
        /*0010*/ 	.short	0x0005
        /*0012*/ 	.short	0x0018
        /*0014*/ 	.byte	0x00, 0xf0, 0x11, 0x00


	//----- nvinfo : EIATTR_KPARAM_INFO
	.align		4
.L_11:
        /*0018*/ 	.byte	0x04, 0x17
        /*001a*/ 	.short	(.L_13 - .L_12)
.L_12:
        /*001c*/ 	.word	0x00000000
        /*0020*/ 	.short	0x0004
        /*0022*/ 	.short	0x0014
        /*0024*/ 	.byte	0x00, 0xf0, 0x11, 0x00


	//----- nvinfo : EIATTR_KPARAM_INFO
	.align		4
.L_13:
        /*0028*/ 	.byte	0x04, 0x17
        /*002a*/ 	.short	(.L_15 - .L_14)
.L_14:
        /*002c*/ 	.word	0x00000000
        /*0030*/ 	.short	0x0003
        /*0032*/ 	.short	0x0010
        /*0034*/ 	.byte	0x00, 0xf0, 0x11, 0x00


	//----- nvinfo : EIATTR_KPARAM_INFO
	.align		4
.L_15:
        /*0038*/ 	.byte	0x04, 0x17
        /*003a*/ 	.short	(.L_17 - .L_16)
.L_16:
        /*003c*/ 	.word	0x00000000
        /*0040*/ 	.short	0x0002
        /*0042*/ 	.short	0x000c
        /*0044*/ 	.byte	0x00, 0xf0, 0x11, 0x00


	//----- nvinfo : EIATTR_KPARAM_INFO
	.align		4
.L_17:
        /*0048*/ 	.byte	0x04, 0x17
        /*004a*/ 	.short	(.L_19 - .L_18)
.L_18:
        /*004c*/ 	.word	0x00000000
        /*0050*/ 	.short	0x0001
        /*0052*/ 	.short	0x0008
        /*0054*/ 	.byte	0x00, 0xf0, 0x11, 0x00


	//----- nvinfo : EIATTR_KPARAM_INFO
	.align		4
.L_19:
        /*0058*/ 	.byte	0x04, 0x17
        /*005a*/ 	.short	(.L_21 - .L_20)
.L_20:
        /*005c*/ 	.word	0x00000000
        /*0060*/ 	.short	0x0000
        /*0062*/ 	.short	0x0000
        /*0064*/ 	.byte	0x00, 0xf5, 0x21, 0x00


	//----- nvinfo : EIATTR_SPARSE_MMA_MASK
	.align		4
.L_21:
        /*0068*/ 	.byte	0x03, 0x50
        /*006a*/ 	.short	0x0000


	//----- nvinfo : EIATTR_MAXREG_COUNT
	.align		4
        /*006c*/ 	.byte	0x03, 0x1b
        /*006e*/ 	.short	0x00ff


	//----- nvinfo : EIATTR_MERCURY_ISA_VERSION
	.align		4
        /*0070*/ 	.byte	0x03, 0x5f
        /*0072*/ 	.short	0x0101


	//----- nvinfo : EIATTR_VRC_CTA_INIT_COUNT
	.align		4
        /*0074*/ 	.byte	0x02, 0x4a
	.zero		1
	.zero		1


	//----- nvinfo : EIATTR_EXIT_INSTR_OFFSETS
	.align		4
        /*0078*/ 	.byte	0x04, 0x1c
        /*007a*/ 	.short	(.L_23 - .L_22)


	//   ....[0]....
.L_22:
        /*007c*/ 	.word	0x000000c0


	//   ....[1]....
        /*0080*/ 	.word	0x00000b00


	//----- nvinfo : EIATTR_CRS_STACK_SIZE
	.align		4
.L_23:
        /*0084*/ 	.byte	0x04, 0x1e
        /*0086*/ 	.short	(.L_25 - .L_24)
.L_24:
        /*0088*/ 	.word	0x00000000


	//----- nvinfo : EIATTR_CBANK_PARAM_SIZE
	.align		4
.L_25:
        /*008c*/ 	.byte	0x03, 0x19
        /*008e*/ 	.short	0x001c


	//----- nvinfo : EIATTR_PARAM_CBANK
	.align		4
        /*0090*/ 	.byte	0x04, 0x0a
        /*0092*/ 	.short	(.L_27 - .L_26)
	.align		4
.L_26:
        /*0094*/ 	.word	index@(.nv.constant0._Z16mandelbrotKernelP6uchar4jjfff)
        /*0098*/ 	.short	0x0380
        /*009a*/ 	.short	0x001c


	//----- nvinfo : EIATTR_SW_WAR
	.align		4
.L_27:
        /*009c*/ 	.byte	0x04, 0x36
        /*009e*/ 	.short	(.L_29 - .L_28)
.L_28:
        /*00a0*/ 	.word	0x00000008
.L_29:


//--------------------- .nv.callgraph             --------------------------
	.section	.nv.callgraph,"",@"SHT_CUDA_CALLGRAPH"
	.align	4
	.sectionentsize	8
	.align		4
        /*0000*/ 	.word	0x00000000
	.align		4
        /*0004*/ 	.word	0xffffffff
	.align		4
        /*0008*/ 	.word	0x00000000
	.align		4
        /*000c*/ 	.word	0xfffffffe
	.align		4
        /*0010*/ 	.word	0x00000000
	.align		4
        /*0014*/ 	.word	0xfffffffd
	.align		4
        /*0018*/ 	.word	0x00000000
	.align		4
        /*001c*/ 	.word	0xfffffffc


//--------------------- .text._Z16mandelbrotKernelP6uchar4jjfff --------------------------
	.section	.text._Z16mandelbrotKernelP6uchar4jjfff,"ax",@progbits
	.align	128
        .global         _Z16mandelbrotKernelP6uchar4jjfff
        .type           _Z16mandelbrotKernelP6uchar4jjfff,@function
        .size           _Z16mandelbrotKernelP6uchar4jjfff,(.L_x_24 - _Z16mandelbrotKernelP6uchar4jjfff)
        .other          _Z16mandelbrotKernelP6uchar4jjfff,@"STO_CUDA_ENTRY STV_DEFAULT"
_Z16mandelbrotKernelP6uchar4jjfff:
.text._Z16mandelbrotKernelP6uchar4jjfff:
[----:B------:R-:W-:Y:S01]  /*0000*/  LDC R1, c[0x0][0x37c] ;  /* 0x0000df00ff017b82 */ /* 0x000fe20000000800 */
[----:B------:R-:W0:Y:S07]  /*0010*/  S2R R3, SR_TID.Y ;  /* 0x0000000000037919 */ /* 0x000e2e0000002200 */
[----:B------:R-:W1:Y:S01]  /*0020*/  LDC R5, c[0x0][0x360] ;  /* 0x0000d800ff057b82 */ /* 0x000e620000000800 */
[----:B------:R-:W2:Y:S01]  /*0030*/  LDCU.64 UR6, c[0x0][0x388] ;  /* 0x00007100ff0677ac */ /* 0x000ea20008000a00 */
[----:B------:R-:W1:Y:S06]  /*0040*/  S2R R0, SR_TID.X ;  /* 0x0000000000007919 */ /* 0x000e6c0000002100 */
[----:B------:R-:W0:Y:S08]  /*0050*/  S2UR UR5, SR_CTAID.Y ;  /* 0x00000000000579c3 */ /* 0x000e300000002600 */
[----:B------:R-:W0:Y:S08]  /*0060*/  LDC R2, c[0x0][0x364] ;  /* 0x0000d900ff027b82 */ /* 0x000e300000000800 */
[----:B------:R-:W1:Y:S01]  /*0070*/  S2UR UR4, SR_CTAID.X ;  /* 0x00000000000479c3 */ /* 0x000e620000002500 */
[----:B0-----:R-:W-:-:S05]  /*0080*/  IMAD R2, R2, UR5, R3 ;  /* 0x0000000502027c24 */ /* 0x001fca000f8e0203 */
[----:B--2---:R-:W-:Y:S01]  /*0090*/  ISETP.GE.U32.AND P0, PT, R2, UR7, PT ;  /* 0x0000000702007c0c */ /* 0x004fe2000bf06070 */
[----:B-1----:R-:W-:-:S05]  /*00a0*/  IMAD R5, R5, UR4, R0 ;  /* 0x0000000405057c24 */ /* 0x002fca000f8e0200 */
[----:B------:R-:W-:-:S13]  /*00b0*/  ISETP.GE.U32.OR P0, PT, R5, UR6, P0 ;  /* 0x0000000605007c0c */ /* 0x000fda0008706470 */
[----:B------:R-:W-:Y:S05]  /*00c0*/  @P0 EXIT ;  /* 0x000000000000094d */ /* 0x000fea0003800000 */
[----:B------:R-:W0:Y:S01]  /*00d0*/  LDC R6, c[0x0][0x390] ;  /* 0x0000e400ff067b82 */ /* 0x000e220000000800 */
[----:B------:R-:W-:Y:S02]  /*00e0*/  UMOV UR4, 0x40000000 ;  /* 0x4000000000047882 */ /* 0x000fe40000000000 */
[----:B------:R-:W-:Y:S01]  /*00f0*/  MOV R7, UR4 ;  /* 0x0000000400077c02 */ /* 0x000fe20008000f00 */
[----:B0-----:R-:W0:Y:S08]  /*0100*/  MUFU.RCP R0, R6 ;  /* 0x0000000600007308 */ /* 0x001e300000001000 */
[----:B------:R-:W1:Y:S01]  /*0110*/  FCHK P0, R7, R6 ;  /* 0x0000000607007302 */ /* 0x000e620000000000 */
[----:B0-----:R-:W-:-:S04]  /*0120*/  FFMA R3, R0, -R6, 1 ;  /* 0x3f80000000037423 */ /* 0x001fc80000000806 */
[----:B------:R-:W-:-:S04]  /*0130*/  FFMA R0, R0, R3, R0 ;  /* 0x0000000300007223 */ /* 0x000fc80000000000 */
[----:B------:R-:W-:-:S04]  /*0140*/  FFMA R3, R0, 2, RZ ;  /* 0x4000000000037823 */ /* 0x000fc800000000ff */
[----:B------:R-:W-:-:S04]  /*0150*/  FFMA R4, R3, -R6, 2 ;  /* 0x4000000003047423 */ /* 0x000fc80000000806 */
[----:B------:R-:W-:Y:S01]  /*0160*/  FFMA R4, R0, R4, R3 ;  /* 0x0000000400047223 */ /* 0x000fe20000000003 */
[----:B-1----:R-:W-:Y:S06]  /*0170*/  @!P0 BRA `(.L_x_0) ;  /* 0x0000000000188947 */ /* 0x002fec0003800000 */
[----:B------:R-:W0:Y:S01]  /*0180*/  LDCU UR4, c[0x0][0x390] ;  /* 0x00007200ff0477ac */ /* 0x000e220008000800 */
[----:B------:R-:W-:Y:S01]  /*0190*/  IMAD.MOV.U32 R0, RZ, RZ, 0x40000000 ;  /* 0x40000000ff007424 */ /* 0x000fe200078e00ff */
[----:B------:R-:W-:Y:S02]  /*01a0*/  MOV R8, 0x1d0 ;  /* 0x000001d000087802 */ /* 0x000fe40000000f00 */
[----:B0-----:R-:W-:-:S07]  /*01b0*/  MOV R3, UR4 ;  /* 0x0000000400037c02 */ /* 0x001fce0008000f00 */
[----:B------:R-:W-:Y:S05]  /*01c0*/  CALL.REL.NOINC `($__internal_0_$__cuda_sm3x_div_rn_noftz_f32_slowpath) ;  /* 0x0000000800507944 */ /* 0x000fea0003c00000 */
[----:B------:R-:W-:-:S07]  /*01d0*/  IMAD.MOV.U32 R4, RZ, RZ, R7 ;  /* 0x000000ffff047224 */ /* 0x000fce00078e0007 */
.L_x_0:
[----:B------:R-:W0:Y:S01]  /*01e0*/  LDCU.64 UR4, c[0x0][0x388] ;  /* 0x00007100ff0477ac */ /* 0x000e220008000a00 */
[----:B------:R-:W-:Y:S01]  /*01f0*/  I2FP.F32.S32 R0, R5 ;  /* 0x0000000500007245 */ /* 0x000fe20000201400 */
[----:B------:R-:W-:Y:S01]  /*0200*/  BSSY.RECONVERGENT B0, `(.L_x_1) ;  /* 0x000000f000007945 */ /* 0x000fe20003800200 */
[----:B0-----:R-:W-:Y:S02]  /*0210*/  I2FP.F32.U32 R3, UR5 ;  /* 0x0000000500037c45 */ /* 0x001fe40008201000 */
[----:B------:R-:W-:-:S03]  /*0220*/  I2FP.F32.U32 R7, UR4 ;  /* 0x0000000400077c45 */ /* 0x000fc60008201000 */
[----:B------:R-:W-:Y:S02]  /*0230*/  FMUL R3, R3, 0.5 ;  /* 0x3f00000003037820 */ /* 0x000fe40000400000 */
[----:B------:R-:W-:Y:S02]  /*0240*/  FFMA R0, R7, -0.5, R0 ;  /* 0xbf00000007007823 */ /* 0x000fe40000000000 */
[----:B------:R-:W0:Y:S08]  /*0250*/  MUFU.RCP R6, R3 ;  /* 0x0000000300067308 */ /* 0x000e300000001000 */
[----:B------:R-:W1:Y:S01]  /*0260*/  FCHK P0, R0, R3 ;  /* 0x0000000300007302 */ /* 0x000e620000000000 */
[----:B0-----:R-:W-:-:S04]  /*0270*/  FFMA R9, -R3, R6, 1 ;  /* 0x3f80000003097423 */ /* 0x001fc80000000106 */
[----:B------:R-:W-:-:S04]  /*0280*/  FFMA R9, R6, R9, R6 ;  /* 0x0000000906097223 */ /* 0x000fc80000000006 */
[----:B------:R-:W-:-:S04]  /*0290*/  FFMA R6, R0, R9, RZ ;  /* 0x0000000900067223 */ /* 0x000fc800000000ff */
[----:B------:R-:W-:-:S04]  /*02a0*/  FFMA R7, -R3, R6, R0 ;  /* 0x0000000603077223 */ /* 0x000fc80000000100 */
[----:B------:R-:W-:Y:S01]  /*02b0*/  FFMA R7, R9, R7, R6 ;  /* 0x0000000709077223 */ /* 0x000fe20000000006 */
[----:B-1----:R-:W-:Y:S06]  /*02c0*/  @!P0 BRA `(.L_x_2) ;  /* 0x0000000000088947 */ /* 0x002fec0003800000 */
[----:B------:R-:W-:-:S07]  /*02d0*/  MOV R8, 0x2f0 ;  /* 0x000002f000087802 */ /* 0x000fce0000000f00 */
[----:B------:R-:W-:Y:S05]  /*02e0*/  CALL.REL.NOINC `($__internal_0_$__cuda_sm3x_div_rn_noftz_f32_slowpath) ;  /* 0x0000000800087944 */ /* 0x000fea0003c00000 */
.L_x_2:
[----:B------:R-:W-:Y:S05]  /*02f0*/  BSYNC.RECONVERGENT B0 ;  /* 0x0000000000007941 */ /* 0x000fea0003800200 */
.L_x_1:
[----:B------:R-:W0:Y:S01]  /*0300*/  MUFU.RCP R6, R3 ;  /* 0x0000000300067308 */ /* 0x000e220000001000 */
[----:B------:R-:W-:Y:S01]  /*0310*/  I2FP.F32.U32 R0, R2 ;  /* 0x0000000200007245 */ /* 0x000fe20000201000 */
[----:B------:R-:W1:Y:S01]  /*0320*/  LDCU UR4, c[0x0][0x394] ;  /* 0x00007280ff0477ac */ /* 0x000e620008000800 */
[----:B------:R-:W-:Y:S03]  /*0330*/  BSSY.RECONVERGENT B0, `(.L_x_3) ;  /* 0x000000d000007945 */ /* 0x000fe60003800200 */
[----:B------:R-:W-:-:S04]  /*0340*/  FADD R8, -R3, R0 ;  /* 0x0000000003087221 */ /* 0x000fc80000000100 */
[----:B------:R-:W2:Y:S01]  /*0350*/  FCHK P0, R8, R3 ;  /* 0x0000000308007302 */ /* 0x000ea20000000000 */
[----:B0-----:R-:W-:-:S04]  /*0360*/  FFMA R9, -R3, R6, 1 ;  /* 0x3f80000003097423 */ /* 0x001fc80000000106 */
[----:B------:R-:W-:Y:S01]  /*0370*/  FFMA R0, R6, R9, R6 ;  /* 0x0000000906007223 */ /* 0x000fe20000000006 */
[----:B-1----:R-:W-:-:S03]  /*0380*/  FFMA R6, R7, R4, UR4 ;  /* 0x0000000407067e23 */ /* 0x002fc60008000004 */
[----:B------:R-:W-:-:S04]  /*0390*/  FFMA R9, R0, R8, RZ ;  /* 0x0000000800097223 */ /* 0x000fc800000000ff */
[----:B------:R-:W-:-:S04]  /*03a0*/  FFMA R10, -R3, R9, R8 ;  /* 0x00000009030a7223 */ /* 0x000fc80000000108 */
[----:B------:R-:W-:Y:S01]  /*03b0*/  FFMA R7, R0, R10, R9 ;  /* 0x0000000a00077223 */ /* 0x000fe20000000009 */
[----:B--2---:R-:W-:Y:S06]  /*03c0*/  @!P0 BRA `(.L_x_4) ;  /* 0x00000000000c8947 */ /* 0x004fec0003800000 */
[----:B------:R-:W-:Y:S02]  /*03d0*/  MOV R0, R8 ;  /* 0x0000000800007202 */ /* 0x000fe40000000f00 */
[----:B------:R-:W-:-:S07]  /*03e0*/  MOV R8, 0x400 ;  /* 0x0000040000087802 */ /* 0x000fce0000000f00 */
[----:B------:R-:W-:Y:S05]  /*03f0*/  CALL.REL.NOINC `($__internal_0_$__cuda_sm3x_div_rn_noftz_f32_slowpath) ;  /* 0x0000000400c47944 */ /* 0x000fea0003c00000 */
.L_x_4:
[----:B------:R-:W-:Y:S05]  /*0400*/  BSYNC.RECONVERGENT B0 ;  /* 0x0000000000007941 */ /* 0x000fea0003800200 */
.L_x_3:
[----:B------:R-:W0:Y:S01]  /*0410*/  LDC R3, c[0x0][0x390] ;  /* 0x0000e400ff037b82 */ /* 0x000e220000000800 */
[----:B------:R-:W-:Y:S01]  /*0420*/  IMAD.MOV.U32 R9, RZ, RZ, 0x3dc6b27f ;  /* 0x3dc6b27fff097424 */ /* 0x000fe200078e00ff */
[----:B------:R-:W1:Y:S01]  /*0430*/  LDCU UR4, c[0x0][0x398] ;  /* 0x00007300ff0477ac */ /* 0x000e620008000800 */
[----:B------:R-:W-:Y:S01]  /*0440*/  BSSY.RECONVERGENT B0, `(.L_x_5) ;  /* 0x0000032000007945 */ /* 0x000fe20003800200 */
[----:B-1----:R-:W-:Y:S01]  /*0450*/  FFMA R10, R7, R4, UR4 ;  /* 0x00000004070a7e23 */ /* 0x002fe20008000004 */
[----:B------:R-:W-:Y:S01]  /*0460*/  FMUL R4, R6, R6 ;  /* 0x0000000606047220 */ /* 0x000fe20000400000 */
[----:B------:R-:W1:Y:S01]  /*0470*/  LDCU.64 UR4, c[0x0][0x358] ;  /* 0x00006b00ff0477ac */ /* 0x000e620008000a00 */
[----:B0-----:R-:W-:Y:S01]  /*0480*/  FMNMX R3, R3, 1, !PT ;  /* 0x3f80000003037809 */ /* 0x001fe20007800000 */
[----:B------:R-:W-:-:S03]  /*0490*/  FMUL R7, R10, R10 ;  /* 0x0000000a0a077220 */ /* 0x000fc60000400000 */
[C---:B------:R-:W-:Y:S01]  /*04a0*/  ISETP.GT.U32.AND P0, PT, R3.reuse, 0x7f7fffff, PT ;  /* 0x7f7fffff0300780c */ /* 0x040fe20003f04070 */
[----:B------:R-:W-:-:S05]  /*04b0*/  VIADD R0, R3, 0xc0cafb0d ;  /* 0xc0cafb0d03007836 */ /* 0x000fca0000000000 */
[----:B------:R-:W-:-:S04]  /*04c0*/  LOP3.LUT R0, R0, 0xff800000, RZ, 0xc0, !PT ;  /* 0xff80000000007812 */ /* 0x000fc800078ec0ff */
[-C--:B------:R-:W-:Y:S02]  /*04d0*/  IADD3 R8, PT, PT, R3, -R0.reuse, RZ ;  /* 0x8000000003087210 */ /* 0x080fe40007ffe0ff */
[----:B------:R-:W-:-:S03]  /*04e0*/  I2FP.F32.S32 R0, R0 ;  /* 0x0000000000007245 */ /* 0x000fc60000201400 */
[----:B------:R-:W-:Y:S02]  /*04f0*/  FADD R8, R8, -1 ;  /* 0xbf80000008087421 */ /* 0x000fe40000000000 */
[----:B------:R-:W-:Y:S02]  /*0500*/  FFMA R0, R0, 1.1920928955078125e-07, RZ ;  /* 0x3400000000007823 */ /* 0x000fe400000000ff */
[----:B------:R-:W-:-:S04]  /*0510*/  FFMA R9, R8, R9, -0.16845393180847167969 ;  /* 0xbe2c7f3008097423 */ /* 0x000fc80000000009 */
[----:B------:R-:W-:-:S04]  /*0520*/  FFMA R9, R8, R9, 0.1716887056827545166 ;  /* 0x3e2fcf2a08097423 */ /* 0x000fc80000000009 */
[----:B------:R-:W-:-:S04]  /*0530*/  FFMA R9, R8, R9, -0.17900948226451873779 ;  /* 0xbe374e4308097423 */ /* 0x000fc80000000009 */
[----:B------:R-:W-:-:S04]  /*0540*/  FFMA R9, R8, R9, 0.20512372255325317383 ;  /* 0x3e520bf408097423 */ /* 0x000fc80000000009 */
[----:B------:R-:W-:-:S04]  /*0550*/  FFMA R9, R8, R9, -0.24046532809734344482 ;  /* 0xbe763c8b08097423 */ /* 0x000fc80000000009 */
[----:B------:R-:W-:-:S04]  /*0560*/  FFMA R9, R8, R9, 0.28857114911079406738 ;  /* 0x3e93bf9908097423 */ /* 0x000fc80000000009 */
[----:B------:R-:W-:-:S04]  /*0570*/  FFMA R9, R8, R9, -0.36067417263984680176 ;  /* 0xbeb8aa4908097423 */ /* 0x000fc80000000009 */
[----:B------:R-:W-:-:S04]  /*0580*/  FFMA R9, R8, R9, 0.48089820146560668945 ;  /* 0x3ef6384a08097423 */ /* 0x000fc80000000009 */
[----:B------:R-:W-:-:S04]  /*0590*/  FFMA R9, R8, R9, -0.72134751081466674805 ;  /* 0xbf38aa3b08097423 */ /* 0x000fc80000000009 */
[----:B------:R-:W-:-:S04]  /*05a0*/  FMUL R9, R8, R9 ;  /* 0x0000000908097220 */ /* 0x000fc80000400000 */
[----:B------:R-:W-:-:S04]  /*05b0*/  FMUL R9, R8, R9 ;  /* 0x0000000908097220 */ /* 0x000fc80000400000 */
[----:B------:R-:W-:Y:S01]  /*05c0*/  FFMA R9, R8, 1.4426950216293334961, R9 ;  /* 0x3fb8aa3b08097823 */ /* 0x000fe20000000009 */
[----:B------:R-:W-:-:S03]  /*05d0*/  MOV R8, 0x7f800000 ;  /* 0x7f80000000087802 */ /* 0x000fc60000000f00 */
[----:B------:R-:W-:Y:S02]  /*05e0*/  FADD R0, R0, R9 ;  /* 0x0000000900007221 */ /* 0x000fe40000000000 */
[----:B------:R-:W-:Y:S01]  /*05f0*/  @P0 FFMA R0, R3, R8, +INF ;  /* 0x7f80000003000423 */ /* 0x000fe20000000008 */
[----:B------:R-:W-:Y:S01]  /*0600*/  FADD R3, R4, R7 ;  /* 0x0000000704037221 */ /* 0x000fe20000000000 */
[----:B------:R-:W-:Y:S02]  /*0610*/  IMAD.MOV.U32 R8, RZ, RZ, RZ ;  /* 0x000000ffff087224 */ /* 0x000fe400078e00ff */
[----:B------:R-:W-:-:S06]  /*0620*/  FMUL R0, R0, 32 ;  /* 0x4200000000007820 */ /* 0x000fcc0000400000 */
[----:B------:R-:W0:Y:S02]  /*0630*/  F2I.TRUNC.NTZ R0, R0 ;  /* 0x0000000000007305 */ /* 0x000e24000020f100 */
[----:B0-----:R-:W-:-:S04]  /*0640*/  ISETP.GE.AND P0, PT, R0, -0xff, PT ;  /* 0xffffff010000780c */ /* 0x001fc80003f06270 */
[----:B------:R-:W-:Y:S02]  /*0650*/  FSETP.GEU.OR P0, PT, R3, 4, !P0 ;  /* 0x408000000300780b */ /* 0x000fe4000470e400 */
[----:B------:R-:W-:-:S11]  /*0660*/  IADD3 R3, PT, PT, R0, 0x100, RZ ;  /* 0x0000010000037810 */ /* 0x000fd60007ffe0ff */
[----:B-1----:R-:W-:Y:S05]  /*0670*/  @P0 BRA `(.L_x_6) ;  /* 0x0000000000380947 */ /* 0x002fea0003800000 */
[----:B------:R-:W-:Y:S01]  /*0680*/  IMAD.MOV.U32 R8, RZ, RZ, RZ ;  /* 0x000000ffff087224 */ /* 0x000fe200078e00ff */
[----:B------:R-:W-:Y:S01]  /*0690*/  MOV R0, R10 ;  /* 0x0000000a00007202 */ /* 0x000fe20000000f00 */
[----:B------:R-:W-:-:S07]  /*06a0*/  IMAD.MOV.U32 R9, RZ, RZ, R6 ;  /* 0x000000ffff097224 */ /* 0x000fce00078e0006 */
.L_x_7:
[----:B------:R-:W-:Y:S01]  /*06b0*/  FADD R7, -R7, R4 ;  /* 0x0000000407077221 */ /* 0x000fe20000000100 */
[----:B------:R-:W-:Y:S01]  /*06c0*/  FADD R11, R9, R9 ;  /* 0x00000009090b7221 */ /* 0x000fe20000000000 */
[----:B------:R-:W-:Y:S02]  /*06d0*/  IADD3 R8, PT, PT, R8, 0x1, RZ ;  /* 0x0000000108087810 */ /* 0x000fe40007ffe0ff */
[----:B------:R-:W-:Y:S01]  /*06e0*/  FADD R9, R6, R7 ;  /* 0x0000000706097221 */ /* 0x000fe20000000000 */
[----:B------:R-:W-:Y:S01]  /*06f0*/  FFMA R0, R11, R0, R10 ;  /* 0x000000000b007223 */ /* 0x000fe2000000000a */
[----:B------:R-:W-:Y:S02]  /*0700*/  ISETP.GE.AND P0, PT, R8, R3, PT ;  /* 0x000000030800720c */ /* 0x000fe40003f06270 */
[----:B------:R-:W-:Y:S01]  /*0710*/  FMUL R4, R9, R9 ;  /* 0x0000000909047220 */ /* 0x000fe20000400000 */
[----:B------:R-:W-:-:S04]  /*0720*/  FMUL R7, R0, R0 ;  /* 0x0000000000077220 */ /* 0x000fc80000400000 */
[----:B------:R-:W-:-:S05]  /*0730*/  FADD R11, R4, R7 ;  /* 0x00000007040b7221 */ /* 0x000fca0000000000 */
[----:B------:R-:W-:-:S13]  /*0740*/  FSETP.LT.AND P1, PT, R11, 4, PT ;  /* 0x408000000b00780b */ /* 0x000fda0003f21000 */
[----:B------:R-:W-:Y:S05]  /*0750*/  @!P0 BRA P1, `(.L_x_7) ;  /* 0xfffffffc00d48947 */ /* 0x000fea000083ffff */
.L_x_6:
[----:B------:R-:W-:Y:S05]  /*0760*/  BSYNC.RECONVERGENT B0 ;  /* 0x0000000000007941 */ /* 0x000fea0003800200 */
.L_x_5:
[----:B------:R-:W-:Y:S01]  /*0770*/  ISETP.NE.AND P0, PT, R8, R3, PT ;  /* 0x000000030800720c */ /* 0x000fe20003f05270 */
[----:B------:R-:W-:Y:S01]  /*0780*/  BSSY.RECONVERGENT B0, `(.L_x_8) ;  /* 0x000002a000007945 */ /* 0x000fe20003800200 */
[----:B------:R-:W-:Y:S02]  /*0790*/  PRMT R0, RZ, 0x7610, R0 ;  /* 0x00007610ff007816 */ /* 0x000fe40000000000 */
[----:B------:R-:W-:Y:S02]  /*07a0*/  PRMT R4, RZ, 0x7610, R4 ;  /* 0x00007610ff047816 */ /* 0x000fe40000000004 */
[----:B------:R-:W-:-:S07]  /*07b0*/  PRMT R9, RZ, 0x7610, R9 ;  /* 0x00007610ff097816 */ /* 0x000fce0000000009 */
[----:B------:R-:W-:Y:S05]  /*07c0*/  @!P0 BRA `(.L_x_9) ;  /* 0x0000000000948947 */ /* 0x000fea0003800000 */
[----:B------:R-:W-:Y:S01]  /*07d0*/  I2FP.F32.S32 R3, R3 ;  /* 0x0000000300037245 */ /* 0x000fe20000201400 */
[----:B------:R-:W-:Y:S01]  /*07e0*/  BSSY.RECONVERGENT B1, `(.L_x_10) ;  /* 0x000000d000017945 */ /* 0x000fe20003800200 */
[----:B------:R-:W-:Y:S02]  /*07f0*/  I2FP.F32.U32 R0, R8 ;  /* 0x0000000800007245 */ /* 0x000fe40000201000 */
        /* <DEDUP_REMOVED lines=10> */
[----:B------:R-:W-:-:S07]  /*08a0*/  IMAD.MOV.U32 R4, RZ, RZ, R7 ;  /* 0x000000ffff047224 */ /* 0x000fce00078e0007 */
.L_x_11:
[----:B------:R-:W-:Y:S05]  /*08b0*/  BSYNC.RECONVERGENT B1 ;  /* 0x0000000000017941 */ /* 0x000fea0003800200 */
.L_x_10:
[----:B------:R-:W-:-:S04]  /*08c0*/  FADD R0, -R4, 1 ;  /* 0x3f80000004007421 */ /* 0x000fc80000000100 */
[C---:B------:R-:W-:Y:S01]  /*08d0*/  FMUL R3, R0.reuse, 9 ;  /* 0x4110000000037820 */ /* 0x040fe20000400000 */
[C---:B------:R-:W-:Y:S01]  /*08e0*/  FMUL R7, R0.reuse, 15 ;  /* 0x4170000000077820 */ /* 0x040fe20000400000 */
[C---:B------:R-:W-:Y:S02]  /*08f0*/  FMUL R9, R0.reuse, 8.5 ;  /* 0x4108000000097820 */ /* 0x040fe40000400000 */
[-C--:B------:R-:W-:Y:S01]  /*0900*/  FMUL R3, R3, R4.reuse ;  /* 0x0000000403037220 */ /* 0x080fe20000400000 */
[C---:B------:R-:W-:Y:S01]  /*0910*/  FMUL R7, R0.reuse, R7 ;  /* 0x0000000700077220 */ /* 0x040fe20000400000 */
[C---:B------:R-:W-:Y:S02]  /*0920*/  FMUL R9, R0.reuse, R9 ;  /* 0x0000000900097220 */ /* 0x040fe40000400000 */
[-C--:B------:R-:W-:Y:S01]  /*0930*/  FMUL R3, R3, R4.reuse ;  /* 0x0000000403037220 */ /* 0x080fe20000400000 */
[----:B------:R-:W-:Y:S01]  /*0940*/  FMUL R7, R7, R4 ;  /* 0x0000000407077220 */ /* 0x000fe20000400000 */
[----:B------:R-:W-:-:S02]  /*0950*/  FMUL R9, R0, R9 ;  /* 0x0000000900097220 */ /* 0x000fc40000400000 */
[-C--:B------:R-:W-:Y:S01]  /*0960*/  FMUL R3, R3, R4.reuse ;  /* 0x0000000403037220 */ /* 0x080fe20000400000 */
[-C--:B------:R-:W-:Y:S01]  /*0970*/  FMUL R7, R7, R4.reuse ;  /* 0x0000000407077220 */ /* 0x080fe20000400000 */
[----:B------:R-:W-:Y:S02]  /*0980*/  FMUL R9, R9, R4 ;  /* 0x0000000409097220 */ /* 0x000fe40000400000 */
[----:B------:R-:W-:Y:S01]  /*0990*/  FMUL R3, R3, 255 ;  /* 0x437f000003037820 */ /* 0x000fe20000400000 */
[----:B------:R-:W-:Y:S01]  /*09a0*/  FMUL R7, R7, 255 ;  /* 0x437f000007077820 */ /* 0x000fe20000400000 */
[----:B------:R-:W-:-:S04]  /*09b0*/  FMUL R6, R9, 255 ;  /* 0x437f000009067820 */ /* 0x000fc80000400000 */
[----:B------:R-:W0:Y:S08]  /*09c0*/  F2I.U32.TRUNC.NTZ R3, R3 ;  /* 0x0000000300037305 */ /* 0x000e30000020f000 */
[----:B------:R-:W1:Y:S01]  /*09d0*/  F2I.U32.TRUNC.NTZ R7, R7 ;  /* 0x0000000700077305 */ /* 0x000e62000020f000 */
[----:B0-----:R-:W-:-:S07]  /*09e0*/  PRMT R0, R3, 0x7610, R0 ;  /* 0x0000761003007816 */ /* 0x001fce0000000000 */
[----:B------:R-:W0:Y:S01]  /*09f0*/  F2I.U32.TRUNC.NTZ R6, R6 ;  /* 0x0000000600067305 */ /* 0x000e22000020f000 */
[----:B-1----:R-:W-:Y:S02]  /*0a00*/  PRMT R4, R7, 0x7610, R4 ;  /* 0x0000761007047816 */ /* 0x002fe40000000004 */
[----:B0-----:R-:W-:-:S07]  /*0a10*/  PRMT R9, R6, 0x7610, R9 ;  /* 0x0000761006097816 */ /* 0x001fce0000000009 */
.L_x_9:
[----:B------:R-:W-:Y:S05]  /*0a20*/  BSYNC.RECONVERGENT B0 ;  /* 0x0000000000007941 */ /* 0x000fea0003800200 */
.L_x_8:
[----:B------:R-:W0:Y:S01]  /*0a30*/  LDC.64 R6, c[0x0][0x380] ;  /* 0x0000e000ff067b82 */ /* 0x000e220000000a00 */
[----:B------:R-:W1:Y:S01]  /*0a40*/  LDCU UR7, c[0x0][0x388] ;  /* 0x00007100ff0777ac */ /* 0x000e620008000800 */
[----:B------:R-:W-:Y:S02]  /*0a50*/  LOP3.LUT R11, R0, 0xffff, RZ, 0xc0, !PT ;  /* 0x0000ffff000b7812 */ /* 0x000fe400078ec0ff */
[----:B------:R-:W-:Y:S01]  /*0a60*/  LOP3.LUT R4, R4, 0xffff, RZ, 0xc0, !PT ;  /* 0x0000ffff04047812 */ /* 0x000fe200078ec0ff */
[----:B------:R-:W-:Y:S01]  /*0a70*/  UMOV UR6, 0x3340 ;  /* 0x0000334000067882 */ /* 0x000fe20000000000 */
[----:B------:R-:W-:Y:S02]  /*0a80*/  LOP3.LUT R9, R9, 0xffff, RZ, 0xc0, !PT ;  /* 0x0000ffff09097812 */ /* 0x000fe400078ec0ff */
[----:B------:R-:W-:Y:S02]  /*0a90*/  MOV R0, UR6 ;  /* 0x0000000600007c02 */ /* 0x000fe40008000f00 */
[----:B------:R-:W-:-:S02]  /*0aa0*/  PRMT R4, R11, 0x3340, R4 ;  /* 0x000033400b047816 */ /* 0x000fc40000000004 */
[----:B------:R-:W-:-:S04]  /*0ab0*/  PRMT R9, R9, R0, 0xffff ;  /* 0x0000ffff09097416 */ /* 0x000fc80000000000 */
[----:B------:R-:W-:Y:S01]  /*0ac0*/  PRMT R9, R4, 0x5410, R9 ;  /* 0x0000541004097816 */ /* 0x000fe20000000009 */
[----:B-1----:R-:W-:-:S04]  /*0ad0*/  IMAD R3, R2, UR7, R5 ;  /* 0x0000000702037c24 */ /* 0x002fc8000f8e0205 */
[----:B0-----:R-:W-:-:S05]  /*0ae0*/  IMAD.WIDE R2, R3, 0x4, R6 ;  /* 0x0000000403027825 */ /* 0x001fca00078e0206 */
[----:B------:R-:W-:Y:S01]  /*0af0*/  STG.E desc[UR4][R2.64], R9 ;  /* 0x0000000902007986 */ /* 0x000fe2000c101904 */
[----:B------:R-:W-:Y:S05]  /*0b00*/  EXIT ;  /* 0x000000000000794d */ /* 0x000fea0003800000 */
        .weak           $__internal_0_$__cuda_sm3x_div_rn_noftz_f32_slowpath
        .type           $__internal_0_$__cuda_sm3x_div_rn_noftz_f32_slowpath,@function
        .size           $__internal_0_$__cuda_sm3x_div_rn_noftz_f32_slowpath,(.L_x_24 - $__internal_0_$__cuda_sm3x_div_rn_noftz_f32_slowpath)
$__internal_0_$__cuda_sm3x_div_rn_noftz_f32_slowpath:
[----:B------:R-:W-:Y:S01]  /*0b10*/  SHF.R.U32.HI R9, RZ, 0x17, R3 ;  /* 0x00000017ff097819 */ /* 0x000fe20000011603 */
[----:B------:R-:W-:Y:S01]  /*0b20*/  BSSY.RECONVERGENT B2, `(.L_x_12) ;  /* 0x0000063000027945 */ /* 0x000fe20003800200 */
[----:B------:R-:W-:Y:S02]  /*0b30*/  SHF.R.U32.HI R7, RZ, 0x17, R0 ;  /* 0x00000017ff077819 */ /* 0x000fe40000011600 */
[----:B------:R-:W-:Y:S02]  /*0b40*/  LOP3.LUT R14, R9, 0xff, RZ, 0xc0, !PT ;  /* 0x000000ff090e7812 */ /* 0x000fe400078ec0ff */
[----:B------:R-:W-:Y:S02]  /*0b50*/  LOP3.LUT R12, R7, 0xff, RZ, 0xc0, !PT ;  /* 0x000000ff070c7812 */ /* 0x000fe400078ec0ff */
[----:B------:R-:W-:Y:S01]  /*0b60*/  MOV R9, R3 ;  /* 0x0000000300097202 */ /* 0x000fe20000000f00 */
[----:B------:R-:W-:Y:S01]  /*0b70*/  VIADD R11, R14, 0xffffffff ;  /* 0xffffffff0e0b7836 */ /* 0x000fe20000000000 */
[----:B------:R-:W-:-:S04]  /*0b80*/  IADD3 R10, PT, PT, R12, -0x1, RZ ;  /* 0xffffffff0c0a7810 */ /* 0x000fc80007ffe0ff */
[----:B------:R-:W-:-:S04]  /*0b90*/  ISETP.GT.U32.AND P0, PT, R11, 0xfd, PT ;  /* 0x000000fd0b00780c */ /* 0x000fc80003f04070 */
[----:B------:R-:W-:-:S13]  /*0ba0*/  ISETP.GT.U32.OR P0, PT, R10, 0xfd, P0 ;  /* 0x000000fd0a00780c */ /* 0x000fda0000704470 */
[----:B------:R-:W-:Y:S01]  /*0bb0*/  @!P0 IMAD.MOV.U32 R7, RZ, RZ, RZ ;  /* 0x000000ffff078224 */ /* 0x000fe200078e00ff */
[----:B------:R-:W-:Y:S06]  /*0bc0*/  @!P0 BRA `(.L_x_13) ;  /* 0x00000000005c8947 */ /* 0x000fec0003800000 */
[----:B------:R-:W-:Y:S02]  /*0bd0*/  FSETP.GTU.FTZ.AND P0, PT, |R0|, +INF , PT ;  /* 0x7f8000000000780b */ /* 0x000fe40003f1c200 */
[----:B------:R-:W-:-:S04]  /*0be0*/  FSETP.GTU.FTZ.AND P1, PT, |R3|, +INF , PT ;  /* 0x7f8000000300780b */ /* 0x000fc80003f3c200 */
[----:B------:R-:W-:-:S13]  /*0bf0*/  PLOP3.LUT P0, PT, P0, P1, PT, 0xf8, 0x8f ;  /* 0x00000000008f781c */ /* 0x000fda0000703f70 */
[----:B------:R-:W-:Y:S05]  /*0c00*/  @P0 BRA `(.L_x_14) ;  /* 0x00000004004c0947 */ /* 0x000fea0003800000 */
[----:B------:R-:W-:-:S13]  /*0c10*/  LOP3.LUT P0, RZ, R9, 0x7fffffff, R0, 0xc8, !PT ;  /* 0x7fffffff09ff7812 */ /* 0x000fda000780c800 */
[----:B------:R-:W-:Y:S05]  /*0c20*/  @!P0 BRA `(.L_x_15) ;  /* 0x00000004003c8947 */ /* 0x000fea0003800000 */
[C---:B------:R-:W-:Y:S02]  /*0c30*/  FSETP.NEU.FTZ.AND P2, PT, |R0|.reuse, +INF , PT ;  /* 0x7f8000000000780b */ /* 0x040fe40003f5d200 */
[----:B------:R-:W-:Y:S02]  /*0c40*/  FSETP.NEU.FTZ.AND P1, PT, |R3|, +INF , PT ;  /* 0x7f8000000300780b */ /* 0x000fe40003f3d200 */
[----:B------:R-:W-:-:S11]  /*0c50*/  FSETP.NEU.FTZ.AND P0, PT, |R0|, +INF , PT ;  /* 0x7f8000000000780b */ /* 0x000fd60003f1d200 */
[----:B------:R-:W-:Y:S05]  /*0c60*/  @!P1 BRA !P2, `(.L_x_15) ;  /* 0x00000004002c9947 */ /* 0x000fea0005000000 */
[----:B------:R-:W-:-:S04]  /*0c70*/  LOP3.LUT P2, RZ, R0, 0x7fffffff, RZ, 0xc0, !PT ;  /* 0x7fffffff00ff7812 */ /* 0x000fc8000784c0ff */
[----:B------:R-:W-:-:S13]  /*0c80*/  PLOP3.LUT P1, PT, P1, P2, PT, 0x2f, 0xf2 ;  /* 0x0000000000f2781c */ /* 0x000fda0000f24577 */
[----:B------:R-:W-:Y:S05]  /*0c90*/  @P1 BRA `(.L_x_16) ;  /* 0x0000000400181947 */ /* 0x000fea0003800000 */
[----:B------:R-:W-:-:S04]  /*0ca0*/  LOP3.LUT P1, RZ, R9, 0x7fffffff, RZ, 0xc0, !PT ;  /* 0x7fffffff09ff7812 */ /* 0x000fc8000782c0ff */
[----:B------:R-:W-:-:S13]  /*0cb0*/  PLOP3.LUT P0, PT, P0, P1, PT, 0x2f, 0xf2 ;  /* 0x0000000000f2781c */ /* 0x000fda0000702577 */
[----:B------:R-:W-:Y:S05]  /*0cc0*/  @P0 BRA `(.L_x_17) ;  /* 0x0000000400000947 */ /* 0x000fea0003800000 */
[----:B------:R-:W-:Y:S02]  /*0cd0*/  ISETP.GE.AND P0, PT, R10, RZ, PT ;  /* 0x000000ff0a00720c */ /* 0x000fe40003f06270 */
[----:B------:R-:W-:-:S11]  /*0ce0*/  ISETP.GE.AND P1, PT, R11, RZ, PT ;  /* 0x000000ff0b00720c */ /* 0x000fd60003f26270 */
[----:B------:R-:W-:Y:S01]  /*0cf0*/  @P0 MOV R7, RZ ;  /* 0x000000ff00070202 */ /* 0x000fe20000000f00 */
[----:B------:R-:W-:Y:S01]  /*0d00*/  @!P0 FFMA R0, R0, 1.84467440737095516160e+19, RZ ;  /* 0x5f80000000008823 */ /* 0x000fe200000000ff */
[----:B------:R-:W-:Y:S01]  /*0d10*/  @!P0 MOV R7, 0xffffffc0 ;  /* 0xffffffc000078802 */ /* 0x000fe20000000f00 */
[----:B------:R-:W-:-:S04]  /*0d20*/  @!P1 FFMA R9, R3, 1.84467440737095516160e+19, RZ ;  /* 0x5f80000003099823 */ /* 0x000fc800000000ff */
[----:B------:R-:W-:-:S07]  /*0d30*/  @!P1 VIADD R7, R7, 0x40 ;  /* 0x0000004007079836 */ /* 0x000fce0000000000 */
.L_x_13:
[----:B------:R-:W-:Y:S01]  /*0d40*/  LEA R10, R14, 0xc0800000, 0x17 ;  /* 0xc08000000e0a7811 */ /* 0x000fe200078eb8ff */
[----:B------:R-:W-:Y:S03]  /*0d50*/  BSSY.RECONVERGENT B3, `(.L_x_18) ;  /* 0x0000036000037945 */ /* 0x000fe60003800200 */
[----:B------:R-:W-:Y:S02]  /*0d60*/  IADD3 R10, PT, PT, -R10, R9, RZ ;  /* 0x000000090a0a7210 */ /* 0x000fe40007ffe1ff */
[----:B------:R-:W-:Y:S02]  /*0d70*/  IADD3 R9, PT, PT, R12, -0x7f, RZ ;  /* 0xffffff810c097810 */ /* 0x000fe40007ffe0ff */
[----:B------:R0:W1:Y:S01]  /*0d80*/  MUFU.RCP R11, R10 ;  /* 0x0000000a000b7308 */ /* 0x0000620000001000 */
[----:B------:R-:W-:Y:S02]  /*0d90*/  FADD.FTZ R13, -R10, -RZ ;  /* 0x800000ff0a0d7221 */ /* 0x000fe40000010100 */
[C---:B------:R-:W-:Y:S01]  /*0da0*/  IMAD R0, R9.reuse, -0x800000, R0 ;  /* 0xff80000009007824 */ /* 0x040fe200078e0200 */
[----:B0-----:R-:W-:-:S05]  /*0db0*/  IADD3 R10, PT, PT, R9, 0x7f, -R14 ;  /* 0x0000007f090a7810 */ /* 0x001fca0007ffe80e */
[----:B------:R-:W-:Y:S02]  /*0dc0*/  IMAD.IADD R10, R10, 0x1, R7 ;  /* 0x000000010a0a7824 */ /* 0x000fe400078e0207 */
[----:B-1----:R-:W-:-:S04]  /*0dd0*/  FFMA R12, R11, R13, 1 ;  /* 0x3f8000000b0c7423 */ /* 0x002fc8000000000d */
[----:B------:R-:W-:-:S04]  /*0de0*/  FFMA R16, R11, R12, R11 ;  /* 0x0000000c0b107223 */ /* 0x000fc8000000000b */
[----:B------:R-:W-:-:S04]  /*0df0*/  FFMA R11, R0, R16, RZ ;  /* 0x00000010000b7223 */ /* 0x000fc800000000ff */
[----:B------:R-:W-:-:S04]  /*0e00*/  FFMA R12, R13, R11, R0 ;  /* 0x0000000b0d0c7223 */ /* 0x000fc80000000000 */
[----:B------:R-:W-:-:S04]  /*0e10*/  FFMA R11, R16, R12, R11 ;  /* 0x0000000c100b7223 */ /* 0x000fc8000000000b */
[----:B------:R-:W-:-:S04]  /*0e20*/  FFMA R12, R13, R11, R0 ;  /* 0x0000000b0d0c7223 */ /* 0x000fc80000000000 */
[----:B------:R-:W-:-:S05]  /*0e30*/  FFMA R0, R16, R12, R11 ;  /* 0x0000000c10007223 */ /* 0x000fca000000000b */
[----:B------:R-:W-:-:S04]  /*0e40*/  SHF.R.U32.HI R9, RZ, 0x17, R0 ;  /* 0x00000017ff097819 */ /* 0x000fc80000011600 */
[----:B------:R-:W-:-:S04]  /*0e50*/  LOP3.LUT R9, R9, 0xff, RZ, 0xc0, !PT ;  /* 0x000000ff09097812 */ /* 0x000fc800078ec0ff */
[----:B------:R-:W-:-:S04]  /*0e60*/  IADD3 R13, PT, PT, R9, R10, RZ ;  /* 0x0000000a090d7210 */ /* 0x000fc80007ffe0ff */
[----:B------:R-:W-:-:S04]  /*0e70*/  IADD3 R7, PT, PT, R13, -0x1, RZ ;  /* 0xffffffff0d077810 */ /* 0x000fc80007ffe0ff */
[----:B------:R-:W-:-:S13]  /*0e80*/  ISETP.GE.U32.AND P0, PT, R7, 0xfe, PT ;  /* 0x000000fe0700780c */ /* 0x000fda0003f06070 */
[----:B------:R-:W-:Y:S05]  /*0e90*/  @!P0 BRA `(.L_x_19) ;  /* 0x0000000000808947 */ /* 0x000fea0003800000 */
[----:B------:R-:W-:-:S13]  /*0ea0*/  ISETP.GT.AND P0, PT, R13, 0xfe, PT ;  /* 0x000000fe0d00780c */ /* 0x000fda0003f04270 */
[----:B------:R-:W-:Y:S05]  /*0eb0*/  @P0 BRA `(.L_x_20) ;  /* 0x00000000006c0947 */ /* 0x000fea0003800000 */
[----:B------:R-:W-:-:S13]  /*0ec0*/  ISETP.GE.AND P0, PT, R13, 0x1, PT ;  /* 0x000000010d00780c */ /* 0x000fda0003f06270 */
[----:B------:R-:W-:Y:S05]  /*0ed0*/  @P0 BRA `(.L_x_21) ;  /* 0x0000000000740947 */ /* 0x000fea0003800000 */
[----:B------:R-:W-:Y:S02]  /*0ee0*/  ISETP.GE.AND P0, PT, R13, -0x18, PT ;  /* 0xffffffe80d00780c */ /* 0x000fe40003f06270 */
[----:B------:R-:W-:-:S11]  /*0ef0*/  LOP3.LUT R0, R0, 0x80000000, RZ, 0xc0, !PT ;  /* 0x8000000000007812 */ /* 0x000fd600078ec0ff */
[----:B------:R-:W-:Y:S05]  /*0f00*/  @!P0 BRA `(.L_x_21) ;  /* 0x0000000000688947 */ /* 0x000fea0003800000 */
[CCC-:B------:R-:W-:Y:S01]  /*0f10*/  FFMA.RZ R7, R16.reuse, R12.reuse, R11.reuse ;  /* 0x0000000c10077223 */ /* 0x1c0fe2000000c00b */
[CCC-:B------:R-:W-:Y:S01]  /*0f20*/  FFMA.RM R10, R16.reuse, R12.reuse, R11.reuse ;  /* 0x0000000c100a7223 */ /* 0x1c0fe2000000400b */
[C---:B------:R-:W-:Y:S02]  /*0f30*/  ISETP.NE.AND P2, PT, R13.reuse, RZ, PT ;  /* 0x000000ff0d00720c */ /* 0x040fe40003f45270 */
[----:B------:R-:W-:Y:S02]  /*0f40*/  ISETP.NE.AND P1, PT, R13, RZ, PT ;  /* 0x000000ff0d00720c */ /* 0x000fe40003f25270 */
[----:B------:R-:W-:Y:S01]  /*0f50*/  LOP3.LUT R9, R7, 0x7fffff, RZ, 0xc0, !PT ;  /* 0x007fffff07097812 */ /* 0x000fe200078ec0ff */
[----:B------:R-:W-:Y:S01]  /*0f60*/  FFMA.RP R7, R16, R12, R11 ;  /* 0x0000000c10077223 */ /* 0x000fe2000000800b */
[C---:B------:R-:W-:Y:S01]  /*0f70*/  VIADD R12, R13.reuse, 0x20 ;  /* 0x000000200d0c7836 */ /* 0x040fe20000000000 */
[----:B------:R-:W-:Y:S02]  /*0f80*/  IADD3 R11, PT, PT, -R13, RZ, RZ ;  /* 0x000000ff0d0b7210 */ /* 0x000fe40007ffe1ff */
[----:B------:R-:W-:-:S02]  /*0f90*/  LOP3.LUT R9, R9, 0x800000, RZ, 0xfc, !PT ;  /* 0x0080000009097812 */ /* 0x000fc400078efcff */
[----:B------:R-:W-:Y:S02]  /*0fa0*/  FSETP.NEU.FTZ.AND P0, PT, R7, R10, PT ;  /* 0x0000000a0700720b */ /* 0x000fe40003f1d000 */
[----:B------:R-:W-:Y:S02]  /*0fb0*/  SHF.L.U32 R12, R9, R12, RZ ;  /* 0x0000000c090c7219 */ /* 0x000fe400000006ff */
[----:B------:R-:W-:Y:S02]  /*0fc0*/  SEL R10, R11, RZ, P2 ;  /* 0x000000ff0b0a7207 */ /* 0x000fe40001000000 */
[----:B------:R-:W-:Y:S02]  /*0fd0*/  ISETP.NE.AND P1, PT, R12, RZ, P1 ;  /* 0x000000ff0c00720c */ /* 0x000fe40000f25270 */
[----:B------:R-:W-:Y:S02]  /*0fe0*/  SHF.R.U32.HI R10, RZ, R10, R9 ;  /* 0x0000000aff0a7219 */ /* 0x000fe40000011609 */
[----:B------:R-:W-:-:S02]  /*0ff0*/  PLOP3.LUT P0, PT, P0, P1, PT, 0xf8, 0x8f ;  /* 0x00000000008f781c */ /* 0x000fc40000703f70 */
[----:B------:R-:W-:Y:S02]  /*1000*/  SHF.R.U32.HI R12, RZ, 0x1, R10 ;  /* 0x00000001ff0c7819 */ /* 0x000fe4000001160a */
[----:B------:R-:W-:-:S04]  /*1010*/  SEL R7, RZ, 0x1, !P0 ;  /* 0x00000001ff077807 */ /* 0x000fc80004000000 */
[----:B------:R-:W-:-:S04]  /*1020*/  LOP3.LUT R7, R7, 0x1, R12, 0xf8, !PT ;  /* 0x0000000107077812 */ /* 0x000fc800078ef80c */
[----:B------:R-:W-:-:S04]  /*1030*/  LOP3.LUT R7, R7, R10, RZ, 0xc0, !PT ;  /* 0x0000000a07077212 */ /* 0x000fc800078ec0ff */
[----:B------:R-:W-:-:S04]  /*1040*/  IADD3 R7, PT, PT, R12, R7, RZ ;  /* 0x000000070c077210 */ /* 0x000fc80007ffe0ff */
[----:B------:R-:W-:Y:S01]  /*1050*/  LOP3.LUT R0, R7, R0, RZ, 0xfc, !PT ;  /* 0x0000000007007212 */ /* 0x000fe200078efcff */
[----:B------:R-:W-:Y:S06]  /*1060*/  BRA `(.L_x_21) ;  /* 0x0000000000107947 */ /* 0x000fec0003800000 */
.L_x_20:
[----:B------:R-:W-:-:S04]  /*1070*/  LOP3.LUT R0, R0, 0x80000000, RZ, 0xc0, !PT ;  /* 0x8000000000007812 */ /* 0x000fc800078ec0ff */
[----:B------:R-:W-:Y:S01]  /*1080*/  LOP3.LUT R0, R0, 0x7f800000, RZ, 0xfc, !PT ;  /* 0x7f80000000007812 */ /* 0x000fe200078efcff */
[----:B------:R-:W-:Y:S06]  /*1090*/  BRA `(.L_x_21) ;  /* 0x0000000000047947 */ /* 0x000fec0003800000 */
.L_x_19:
[----:B------:R-:W-:-:S07]  /*10a0*/  IMAD R0, R10, 0x800000, R0 ;  /* 0x008000000a007824 */ /* 0x000fce00078e0200 */
.L_x_21:
[----:B------:R-:W-:Y:S05]  /*10b0*/  BSYNC.RECONVERGENT B3 ;  /* 0x0000000000037941 */ /* 0x000fea0003800200 */
.L_x_18:
[----:B------:R-:W-:Y:S05]  /*10c0*/  BRA `(.L_x_22) ;  /* 0x0000000000207947 */ /* 0x000fea0003800000 */
.L_x_17:
[----:B------:R-:W-:-:S04]  /*10d0*/  LOP3.LUT R0, R9, 0x80000000, R0, 0x48, !PT ;  /* 0x8000000009007812 */ /* 0x000fc800078e4800 */
[----:B------:R-:W-:Y:S01]  /*10e0*/  LOP3.LUT R0, R0, 0x7f800000, RZ, 0xfc, !PT ;  /* 0x7f80000000007812 */ /* 0x000fe200078efcff */
[----:B------:R-:W-:Y:S06]  /*10f0*/  BRA `(.L_x_22) ;  /* 0x0000000000147947 */ /* 0x000fec0003800000 */
.L_x_16:
[----:B------:R-:W-:Y:S01]  /*1100*/  LOP3.LUT R0, R9, 0x80000000, R0, 0x48, !PT ;  /* 0x8000000009007812 */ /* 0x000fe200078e4800 */
[----:B------:R-:W-:Y:S06]  /*1110*/  BRA `(.L_x_22) ;  /* 0x00000000000c7947 */ /* 0x000fec0003800000 */
.L_x_15:
[----:B------:R-:W0:Y:S01]  /*1120*/  MUFU.RSQ R0, -QNAN ;  /* 0xffc0000000007908 */ /* 0x000e220000001400 */
[----:B------:R-:W-:Y:S05]  /*1130*/  BRA `(.L_x_22) ;  /* 0x0000000000047947 */ /* 0x000fea0003800000 */
.L_x_14:
[----:B------:R-:W-:-:S07]  /*1140*/  FADD.FTZ R0, R0, R3 ;  /* 0x0000000300007221 */ /* 0x000fce0000010000 */
.L_x_22:
[----:B------:R-:W-:Y:S05]  /*1150*/  BSYNC.RECONVERGENT B2 ;  /* 0x0000000000027941 */ /* 0x000fea0003800200 */
.L_x_12:
[----:B------:R-:W-:Y:S01]  /*1160*/  HFMA2 R9, -RZ, RZ, 0, 0 ;  /* 0x00000000ff097431 */ /* 0x000fe200000001ff */
[----:B0-----:R-:W-:-:S03]  /*1170*/  MOV R7, R0 ;  /* 0x0000000000077202 */ /* 0x001fc60000000f00 */
[----:B------:R-:W-:Y:S05]  /*1180*/  RET.REL.NODEC R8 `(_Z16mandelbrotKernelP6uchar4jjfff) ;  /* 0xffffffec089c7950 */ /* 0x000fea0003c3ffff */
.L_x_23:
[----:B------:R-:W-:-:S00]  /*1190*/  BRA `(.L_x_23) ;  /* 0xfffffffc00fc7947 */ /* 0x000fc0000383ffff */
[----:B------:R-:W-:-:S00]  /*11a0*/  NOP ;  /* 0x0000000000007918 */ /* 0x000fc00000000000 */
        /* <DEDUP_REMOVED lines=13> */
.L_x_24:


//--------------------- .nv.shared.reserved.0     --------------------------
	.section	.nv.shared.reserved.0,"aw",@nobits
	.weak		__nv_reservedSMEM_offset_0_alias
	.size		__nv_reservedSMEM_offset_0_alias, 0, 64
	.other		__nv_reservedSMEM_offset_0_alias,@"STO_CUDA_RESERVED_SHARED STV_DEFAULT"
__nv_reservedSMEM_offset_0_alias:
	.zero		0
	.zero		64


//--------------------- .nv.constant0._Z16mandelbrotKernelP6uchar4jjfff --------------------------
	.section	.nv.constant0._Z16mandelbrotKernelP6uchar4jjfff,"a",@progbits
	.sectionflags	@""
	.align	4
.nv.constant0._Z16mandelbrotKernelP6uchar4jjfff:
	.zero		924


//--------------------- SYMBOLS --------------------------

	.type		.nv.reservedSmem.offset0,@object
	.size		.nv.reservedSmem.offset0,0x4
